	.headerflags	@"EF_CUDA_TEXMODE_UNIFIED EF_CUDA_64BIT_ADDRESS EF_CUDA_ACCELERATORS EF_CUDA_SM90 EF_CUDA_VIRTUAL_SM(EF_CUDA_SM90)"
	.elftype	@"ET_EXEC"


//--------------------- .nv.info                  --------------------------
	.section	.nv.info,"",@"SHT_CUDA_INFO"
	.align	4


	//----- nvinfo : EIATTR_REGCOUNT
	.align		4
        /*0000*/ 	.byte	0x04, 0x2f
        /*0002*/ 	.short	(.L_1 - .L_0)
	.align		4
.L_0:
        /*0004*/ 	.word	index@(triton_poi_fused_native_layer_norm_relu_1)
        /*0008*/ 	.word	0x00000018


	//----- nvinfo : EIATTR_MIN_STACK_SIZE
	.align		4
.L_1:
        /*000c*/ 	.byte	0x04, 0x12
        /*000e*/ 	.short	(.L_3 - .L_2)
	.align		4
.L_2:
        /*0010*/ 	.word	index@(triton_poi_fused_native_layer_norm_relu_1)
        /*0014*/ 	.word	0x00000000


	//----- nvinfo : EIATTR_FRAME_SIZE
	.align		4
.L_3:
        /*0018*/ 	.byte	0x04, 0x11
        /*001a*/ 	.short	(.L_5 - .L_4)
	.align		4
.L_4:
        /*001c*/ 	.word	index@(triton_poi_fused_native_layer_norm_relu_1)
        /*0020*/ 	.word	0x00000000


	//----- nvinfo : EIATTR_MIN_STACK_SIZE
	.align		4
.L_5:
        /*0024*/ 	.byte	0x04, 0x12
        /*0026*/ 	.short	(.L_7 - .L_6)
	.align		4
.L_6:
        /*0028*/ 	.word	index@(triton_poi_fused_native_layer_norm_relu_1)
        /*002c*/ 	.word	0x00000000
.L_7:


//--------------------- .nv.info.triton_poi_fused_native_layer_norm_relu_1 --------------------------
	.section	.nv.info.triton_poi_fused_native_layer_norm_relu_1,"",@"SHT_CUDA_INFO"
	.sectionflags	@""
	.align	4


	//----- nvinfo : EIATTR_CUDA_API_VERSION
	.align		4
        /*0000*/ 	.byte	0x04, 0x37
        /*0002*/ 	.short	(.L_9 - .L_8)
.L_8:
        /*0004*/ 	.word	0x0000007c


	//----- nvinfo : EIATTR_KPARAM_INFO
	.align		4
.L_9:
        /*0008*/ 	.byte	0x04, 0x17
        /*000a*/ 	.short	(.L_11 - .L_10)
.L_10:
        /*000c*/ 	.word	0x00000000
        /*0010*/ 	.short	0x0006
        /*0012*/ 	.short	0x0030
        /*0014*/ 	.byte	0x00, 0xf0, 0x11, 0x00


	//----- nvinfo : EIATTR_KPARAM_INFO
	.align		4
.L_11:
        /*0018*/ 	.byte	0x04, 0x17
        /*001a*/ 	.short	(.L_13 - .L_12)
.L_12:
        /*001c*/ 	.word	0x00000000
        /*0020*/ 	.short	0x0005
        /*0022*/ 	.short	0x0028
        /*0024*/ 	.byte	0x00, 0xf4, 0x21, 0x00


	//----- nvinfo : EIATTR_KPARAM_INFO
	.align		4
.L_13:
        /*0028*/ 	.byte	0x04, 0x17
        /*002a*/ 	.short	(.L_15 - .L_14)
.L_14:
        /*002c*/ 	.word	0x00000000
        /*0030*/ 	.short	0x0004
        /*0032*/ 	.short	0x0020
        /*0034*/ 	.byte	0x00, 0xf4, 0x21, 0x00


	//----- nvinfo : EIATTR_KPARAM_INFO
	.align		4
.L_15:
        /*0038*/ 	.byte	0x04, 0x17
        /*003a*/ 	.short	(.L_17 - .L_16)
.L_16:
        /*003c*/ 	.word	0x00000000
        /*0040*/ 	.short	0x0003
        /*0042*/ 	.short	0x0018
        /*0044*/ 	.byte	0x00, 0xf4, 0x21, 0x00


	//----- nvinfo : EIATTR_KPARAM_INFO
	.align		4
.L_17:
        /*0048*/ 	.byte	0x04, 0x17
        /*004a*/ 	.short	(.L_19 - .L_18)
.L_18:
        /*004c*/ 	.word	0x00000000
        /*0050*/ 	.short	0x0002
        /*0052*/ 	.short	0x0010
        /*0054*/ 	.byte	0x00, 0xf4, 0x21, 0x00


	//----- nvinfo : EIATTR_KPARAM_INFO
	.align		4
.L_19:
        /*0058*/ 	.byte	0x04, 0x17
        /*005a*/ 	.short	(.L_21 - .L_20)
.L_20:
        /*005c*/ 	.word	0x00000000
        /*0060*/ 	.short	0x0001
        /*0062*/ 	.short	0x0008
        /*0064*/ 	.byte	0x00, 0xf4, 0x21, 0x00


	//----- nvinfo : EIATTR_KPARAM_INFO
	.align		4
.L_21:
        /*0068*/ 	.byte	0x04, 0x17
        /*006a*/ 	.short	(.L_23 - .L_22)
.L_22:
        /*006c*/ 	.word	0x00000000
        /*0070*/ 	.short	0x0000
        /*0072*/ 	.short	0x0000
        /*0074*/ 	.byte	0x00, 0xf4, 0x21, 0x00


	//----- nvinfo : EIATTR_SPARSE_MMA_MASK
	.align		4
.L_23:
        /*0078*/ 	.byte	0x03, 0x50
        /*007a*/ 	.short	0x0000


	//----- nvinfo : EIATTR_MAXREG_COUNT
	.align		4
        /*007c*/ 	.byte	0x03, 0x1b
        /*007e*/ 	.short	0x00ff


	//----- nvinfo : EIATTR_EXIT_INSTR_OFFSETS
	.align		4
        /*0080*/ 	.byte	0x04, 0x1c
        /*0082*/ 	.short	(.L_25 - .L_24)


	//   ....[0]....
.L_24:
        /*0084*/ 	.word	0x00000300


	//   ....[1]....
        /*0088*/ 	.word	0x00000320


	//----- nvinfo : EIATTR_REQNTID
	.align		4
.L_25:
        /*008c*/ 	.byte	0x04, 0x10
        /*008e*/ 	.short	(.L_27 - .L_26)
.L_26:
        /*0090*/ 	.word	0x00000080
        /*0094*/ 	.word	0x00000001
        /*0098*/ 	.word	0x00000001


	//----- nvinfo : EIATTR_CBANK_PARAM_SIZE
	.align		4
.L_27:
        /*009c*/ 	.byte	0x03, 0x19
        /*009e*/ 	.short	0x0034


	//----- nvinfo : EIATTR_PARAM_CBANK
	.align		4
        /*00a0*/ 	.byte	0x04, 0x0a
        /*00a2*/ 	.short	(.L_29 - .L_28)
	.align		4
.L_28:
        /*00a4*/ 	.word	index@(.nv.constant0.triton_poi_fused_native_layer_norm_relu_1)
        /*00a8*/ 	.short	0x0210
        /*00aa*/ 	.short	0x0034


	//----- nvinfo : EIATTR_SW_WAR
	.align		4
.L_29:
        /*00ac*/ 	.byte	0x04, 0x36
        /*00ae*/ 	.short	(.L_31 - .L_30)
.L_30:
        /*00b0*/ 	.word	0x00000008
.L_31:


//--------------------- .nv.callgraph             --------------------------
	.section	.nv.callgraph,"",@"SHT_CUDA_CALLGRAPH"
	.align	4
	.sectionentsize	8
	.align		4
        /*0000*/ 	.word	0x00000000
	.align		4
        /*0004*/ 	.word	0xffffffff
	.align		4
        /*0008*/ 	.word	0x00000000
	.align		4
        /*000c*/ 	.word	0xfffffffe
	.align		4
        /*0010*/ 	.word	0x00000000
	.align		4
        /*0014*/ 	.word	0xfffffffd
	.align		4
        /*0018*/ 	.word	0x00000000
	.align		4
        /*001c*/ 	.word	0xfffffffc


//--------------------- .text.triton_poi_fused_native_layer_norm_relu_1 --------------------------
	.section	.text.triton_poi_fused_native_layer_norm_relu_1,"ax",@progbits
	.align	128
        .global         triton_poi_fused_native_layer_norm_relu_1
        .type           triton_poi_fused_native_layer_norm_relu_1,@function
        .size           triton_poi_fused_native_layer_norm_relu_1,(.L_x_1 - triton_poi_fused_native_layer_norm_relu_1)
        .other          triton_poi_fused_native_layer_norm_relu_1,@"STO_CUDA_ENTRY STV_DEFAULT"
triton_poi_fused_native_layer_norm_relu_1:
.text.triton_poi_fused_native_layer_norm_relu_1:
[----:B------:R-:W0:Y:S01]  /*0000*/  LDC R1, c[0x0][0x28] ;  /* 0x00000a00ff017b82 */ /* 0x000e220000000800 */
[----:B------:R-:W1:Y:S07]  /*0010*/  S2R R0, SR_TID.X ;  /* 0x0000000000007919 */ /* 0x000e6e0000002100 */
[----:B------:R-:W2:Y:S01]  /*0020*/  LDC.64 R14, c[0x0][0x210] ;  /* 0x00008400ff0e7b82 */ /* 0x000ea20000000a00 */
[----:B------:R-:W-:Y:S01]  /*0030*/  ULDC.64 UR4, c[0x0][0x208] ;  /* 0x0000820000047ab9 */ /* 0x000fe20000000a00 */
[----:B------:R-:W3:Y:S06]  /*0040*/  S2R R3, SR_CTAID.X ;  /* 0x0000000000037919 */ /* 0x000eec0000002500 */
[----:B------:R-:W4:Y:S08]  /*0050*/  LDC.64 R10, c[0x0][0x218] ;  /* 0x00008600ff0a7b82 */ /* 0x000f300000000a00 */
[----:B------:R-:W5:Y:S08]  /*0060*/  LDC.64 R8, c[0x0][0x228] ;  /* 0x00008a00ff087b82 */ /* 0x000f700000000a00 */
[----:B------:R-:W5:Y:S01]  /*0070*/  LDC.64 R6, c[0x0][0x230] ;  /* 0x00008c00ff067b82 */ /* 0x000f620000000a00 */
[----:B-1----:R-:W-:-:S07]  /*0080*/  IMAD.SHL.U32 R0, R0, 0x2, RZ ;  /* 0x0000000200007824 */ /* 0x002fce00078e00ff */
[----:B------:R-:W1:Y:S01]  /*0090*/  LDC.64 R4, c[0x0][0x220] ;  /* 0x00008800ff047b82 */ /* 0x000e620000000a00 */
[----:B------:R-:W-:-:S04]  /*00a0*/  LOP3.LUT R0, R0, 0xfe, RZ, 0xc0, !PT ;  /* 0x000000fe00007812 */ /* 0x000fc800078ec0ff */
[----:B---3--:R-:W-:-:S04]  /*00b0*/  LEA R0, R3, R0, 0x8 ;  /* 0x0000000003007211 */ /* 0x008fc800078e40ff */
[C---:B------:R-:W-:Y:S01]  /*00c0*/  ISETP.GE.AND P2, PT, R0.reuse, 0x100, PT ;  /* 0x000001000000780c */ /* 0x040fe20003f46270 */
[----:B--2---:R-:W-:Y:S01]  /*00d0*/  IMAD.WIDE R14, R0, 0x4, R14 ;  /* 0x00000004000e7825 */ /* 0x004fe200078e020e */
[----:B------:R-:W-:-:S04]  /*00e0*/  SHF.R.S32.HI R3, RZ, 0x1f, R0 ;  /* 0x0000001fff037819 */ /* 0x000fc80000011400 */
[----:B------:R-:W-:Y:S02]  /*00f0*/  LEA.HI R12, R3, R0, RZ, 0x2 ;  /* 0x00000000030c7211 */ /* 0x000fe400078f10ff */
[----:B------:R-:W-:Y:S02]  /*0100*/  CS2R R2, SRZ ;  /* 0x0000000000027805 */ /* 0x000fe4000001ff00 */
[----:B------:R-:W-:Y:S02]  /*0110*/  LOP3.LUT R13, R12, 0xfffffffc, RZ, 0xc0, !PT ;  /* 0xfffffffc0c0d7812 */ /* 0x000fe400078ec0ff */
[----:B------:R-:W-:Y:S01]  /*0120*/  SHF.R.S32.HI R19, RZ, 0x2, R12 ;  /* 0x00000002ff137819 */ /* 0x000fe2000001140c */
[----:B------:R-:W-:Y:S01]  /*0130*/  HFMA2.MMA R12, -RZ, RZ, 0, 0 ;  /* 0x00000000ff0c7435 */ /* 0x000fe200000001ff */
[----:B------:R2:W3:Y:S01]  /*0140*/  @!P2 LDG.E.64 R2, desc[UR4][R14.64] ;  /* 0x000000040e02a981 */ /* 0x0004e2000c1e1b00 */
[----:B------:R-:W-:Y:S02]  /*0150*/  IMAD.IADD R13, R0, 0x1, -R13 ;  /* 0x00000001000d7824 */ /* 0x000fe400078e0a0d */
[----:B----4-:R-:W-:Y:S01]  /*0160*/  IMAD.WIDE R16, R19, 0x4, R10 ;  /* 0x0000000413107825 */ /* 0x010fe200078e020a */
[----:B------:R-:W-:-:S03]  /*0170*/  CS2R R10, SRZ ;  /* 0x00000000000a7805 */ /* 0x000fc6000001ff00 */
[C---:B-----5:R-:W-:Y:S02]  /*0180*/  IMAD.WIDE R8, R13.reuse, 0x4, R8 ;  /* 0x000000040d087825 */ /* 0x060fe400078e0208 */
[----:B------:R-:W4:Y:S01]  /*0190*/  @!P2 LDG.E.EL R12, desc[UR4][R16.64] ;  /* 0x00000004100ca981 */ /* 0x000f22000c2e1900 */
[----:B--2---:R-:W2:Y:S01]  /*01a0*/  LDC.64 R14, c[0x0][0x238] ;  /* 0x00008e00ff0e7b82 */ /* 0x004ea20000000a00 */
[----:B0-----:R-:W-:Y:S02]  /*01b0*/  IMAD.WIDE R20, R13, 0x4, R6 ;  /* 0x000000040d147825 */ /* 0x001fe400078e0206 */
[----:B------:R0:W5:Y:S02]  /*01c0*/  @!P2 LDG.E.EL R10, desc[UR4][R16.64] ;  /* 0x00000004100aa981 */ /* 0x000164000c2e1900 */
[----:B------:R-:W-:Y:S02]  /*01d0*/  IMAD.MOV.U32 R13, RZ, RZ, RZ ;  /* 0x000000ffff0d7224 */ /* 0x000fe400078e00ff */
[----:B-1----:R-:W-:Y:S01]  /*01e0*/  IMAD.WIDE R18, R19, 0x4, R4 ;  /* 0x0000000413127825 */ /* 0x002fe200078e0204 */
[----:B------:R-:W-:-:S02]  /*01f0*/  CS2R R6, SRZ ;  /* 0x0000000000067805 */ /* 0x000fc4000001ff00 */
[----:B------:R-:W-:Y:S02]  /*0200*/  CS2R R4, SRZ ;  /* 0x0000000000047805 */ /* 0x000fe4000001ff00 */
[----:B------:R-:W5:Y:S04]  /*0210*/  @!P2 LDG.E.EL R11, desc[UR4][R18.64] ;  /* 0x00000004120ba981 */ /* 0x000f68000c2e1900 */
[----:B------:R-:W5:Y:S04]  /*0220*/  @!P2 LDG.E.EL R13, desc[UR4][R18.64] ;  /* 0x00000004120da981 */ /* 0x000f68000c2e1900 */
[----:B------:R-:W5:Y:S04]  /*0230*/  @!P2 LDG.E.EL.64 R6, desc[UR4][R8.64] ;  /* 0x000000040806a981 */ /* 0x000f68000c2e1b00 */
[----:B------:R-:W5:Y:S01]  /*0240*/  @!P2 LDG.E.EL.64 R4, desc[UR4][R20.64] ;  /* 0x000000041404a981 */ /* 0x000f62000c2e1b00 */
[----:B--2---:R-:W-:Y:S01]  /*0250*/  IMAD.WIDE R14, R0, 0x4, R14 ;  /* 0x00000004000e7825 */ /* 0x004fe200078e020e */
[----:B---3--:R-:W-:-:S02]  /*0260*/  FSETP.GEU.AND P0, PT, R2, RZ, PT ;  /* 0x000000ff0200720b */ /* 0x008fc40003f0e000 */
[C---:B------:R-:W-:Y:S02]  /*0270*/  FSETP.GEU.AND P1, PT, R3.reuse, RZ, PT ;  /* 0x000000ff0300720b */ /* 0x040fe40003f2e000 */
[----:B0-----:R-:W-:Y:S02]  /*0280*/  FSEL R17, R2, RZ, P0 ;  /* 0x000000ff02117208 */ /* 0x001fe40000000000 */
[----:B------:R-:W-:-:S03]  /*0290*/  FSEL R3, R3, RZ, P1 ;  /* 0x000000ff03037208 */ /* 0x000fc60000800000 */
[----:B----4-:R-:W-:Y:S02]  /*02a0*/  FADD R12, R17, -R12 ;  /* 0x8000000c110c7221 */ /* 0x010fe40000000000 */
[----:B-----5:R-:W-:Y:S02]  /*02b0*/  FADD R10, R3, -R10 ;  /* 0x8000000a030a7221 */ /* 0x020fe40000000000 */
[----:B------:R-:W-:Y:S02]  /*02c0*/  FMUL R11, R12, R11 ;  /* 0x0000000b0c0b7220 */ /* 0x000fe40000400000 */
[----:B------:R-:W-:Y:S02]  /*02d0*/  FMUL R10, R10, R13 ;  /* 0x0000000d0a0a7220 */ /* 0x000fe40000400000 */
[----:B------:R-:W-:Y:S02]  /*02e0*/  FFMA R4, R11, R6, R4 ;  /* 0x000000060b047223 */ /* 0x000fe40000000004 */
[----:B------:R-:W-:Y:S01]  /*02f0*/  FFMA R5, R10, R7, R5 ;  /* 0x000000070a057223 */ /* 0x000fe20000000005 */
[----:B------:R-:W-:Y:S06]  /*0300*/  @P2 EXIT ;  /* 0x000000000000294d */ /* 0x000fec0003800000 */
[----:B------:R-:W-:Y:S01]  /*0310*/  STG.E.64 desc[UR4][R14.64], R4 ;  /* 0x000000040e007986 */ /* 0x000fe2000c101b04 */
[----:B------:R-:W-:Y:S05]  /*0320*/  EXIT ;  /* 0x000000000000794d */ /* 0x000fea0003800000 */
.L_x_0:
[----:B------:R-:W-:-:S00]  /*0330*/  BRA `(.L_x_0) ;  /* 0xfffffffc00fc7947 */ /* 0x000fc0000383ffff */
[----:B------:R-:W-:-:S00]  /*0340*/  NOP ;  /* 0x0000000000007918 */ /* 0x000fc00000000000 */
        /* <DEDUP_REMOVED lines=11> */
.L_x_1:


//--------------------- .nv.constant0.triton_poi_fused_native_layer_norm_relu_1 --------------------------
	.section	.nv.constant0.triton_poi_fused_native_layer_norm_relu_1,"a",@progbits
	.sectionflags	@""
	.align	4
.nv.constant0.triton_poi_fused_native_layer_norm_relu_1:
	.zero		580
